//
// Generated by NVIDIA NVVM Compiler
//
// Compiler Build ID: CL-36424714
// Cuda compilation tools, release 13.0, V13.0.88
// Based on NVVM 20.0.0
//

.version 9.0
.target sm_100
.address_size 64

	// .globl	_Z12simpleKernelPfS_S_

.visible .entry _Z12simpleKernelPfS_S_(
	.param .u64 .ptr .align 1 _Z12simpleKernelPfS_S__param_0,
	.param .u64 .ptr .align 1 _Z12simpleKernelPfS_S__param_1,
	.param .u64 .ptr .align 1 _Z12simpleKernelPfS_S__param_2
)
{
	.reg .b32 	%r<5>;
	.reg .b32 	%f<4>;
	.reg .b64 	%rd<11>;

	ld.param.u64 	%rd1, [_Z12simpleKernelPfS_S__param_0];
	ld.param.u64 	%rd2, [_Z12simpleKernelPfS_S__param_1];
	ld.param.u64 	%rd3, [_Z12simpleKernelPfS_S__param_2];
	cvta.to.global.u64 	%rd4, %rd1;
	cvta.to.global.u64 	%rd5, %rd3;
	cvta.to.global.u64 	%rd6, %rd2;
	mov.u32 	%r1, %ctaid.x;
	mov.u32 	%r2, %ntid.x;
	mov.u32 	%r3, %tid.x;
	mad.lo.s32 	%r4, %r1, %r2, %r3;
	mul.wide.s32 	%rd7, %r4, 4;
	add.s64 	%rd8, %rd6, %rd7;
	ld.global.f32 	%f1, [%rd8];
	add.s64 	%rd9, %rd5, %rd7;
	ld.global.f32 	%f2, [%rd9];
	add.f32 	%f3, %f1, %f2;
	add.s64 	%rd10, %rd4, %rd7;
	st.global.f32 	[%rd10], %f3;
	ret;

}


// ===== COMPILED SASS (sm_100) =====

	.target	sm_100

	.elftype	@"ET_EXEC"


//--------------------- .note.nv.tkinfo           --------------------------
	.section	.note.nv.tkinfo,"",@"SHT_NOTE"
	.sectionflags	@"SHF_NOTE_NV_TKINFO"
	.tkinfo
        /*0018*/ 	.word	0x00000002
        /*0030*/ 	.string	""
        /*0030*/ 	.string	"ptxas"
        /*0030*/ 	.string	"Cuda compilation tools, release 13.0, V13.0.88"
        /*0030*/ 	.string	"Build cuda_13.0.r13.0/compiler.36424714_0"
        /*0030*/ 	.string	"-arch sm_100 -m 64 "



//--------------------- .note.nv.cuinfo           --------------------------
	.section	.note.nv.cuinfo,"",@"SHT_NOTE"
	.sectionflags	@"SHF_NOTE_NV_CUINFO"
        /*0018*/ 	.short	0x0002
        /*001a*/ 	.short	0x0064
        /*001c*/ 	.short	0x0082
	.zero		2


//--------------------- .nv.info                  --------------------------
	.section	.nv.info,"",@"SHT_CUDA_INFO"
	.align	4


	//----- nvinfo : EIATTR_REGCOUNT
	.align		4
        /*0000*/ 	.byte	0x04, 0x2f
        /*0002*/ 	.short	(.L_1 - .L_0)
	.align		4
.L_0:
        /*0004*/ 	.word	index@(_Z12simpleKernelPfS_S_)
        /*0008*/ 	.word	0x0000000c


	//----- nvinfo : EIATTR_FRAME_SIZE
	.align		4
.L_1:
        /*000c*/ 	.byte	0x04, 0x11
        /*000e*/ 	.short	(.L_3 - .L_2)
	.align		4
.L_2:
        /*0010*/ 	.word	index@(_Z12simpleKernelPfS_S_)
        /*0014*/ 	.word	0x00000000


	//----- nvinfo : EIATTR_MIN_STACK_SIZE
	.align		4
.L_3:
        /*0018*/ 	.byte	0x04, 0x12
        /*001a*/ 	.short	(.L_5 - .L_4)
	.align		4
.L_4:
        /*001c*/ 	.word	index@(_Z12simpleKernelPfS_S_)
        /*0020*/ 	.word	0x00000000
.L_5:


//--------------------- .nv.compat                --------------------------
	.section	.nv.compat,"",@"SHT_CUDA_COMPAT_INFO"
	.align	4
        /*0000*/ 	.byte	0x02, 0x09, 0x00, 0x00, 0x02, 0x02, 0x01, 0x00, 0x02, 0x05, 0x05, 0x00, 0x03, 0x07, 0x01, 0x01
        /*0010*/ 	.byte	0x02, 0x03, 0x00, 0x00, 0x02, 0x06, 0x01, 0x00, 0x04, 0x0b, 0x08, 0x00, 0x09, 0x00, 0x00, 0x00
        /*0020*/ 	.byte	0x00, 0x00, 0x00, 0x00


//--------------------- .nv.info._Z12simpleKernelPfS_S_ --------------------------
	.section	.nv.info._Z12simpleKernelPfS_S_,"",@"SHT_CUDA_INFO"
	.sectionflags	@""
	.align	4


	//----- nvinfo : EIATTR_CUDA_API_VERSION
	.align		4
        /*0000*/ 	.byte	0x04, 0x37
        /*0002*/ 	.short	(.L_7 - .L_6)
.L_6:
        /*0004*/ 	.word	0x00000082


	//----- nvinfo : EIATTR_KPARAM_INFO
	.align		4
.L_7:
        /*0008*/ 	.byte	0x04, 0x17
        /*000a*/ 	.short	(.L_9 - .L_8)
.L_8:
        /*000c*/ 	.word	0x00000000
        /*0010*/ 	.short	0x0002
        /*0012*/ 	.short	0x0010
        /*0014*/ 	.byte	0x00, 0xf5, 0x21, 0x00


	//----- nvinfo : EIATTR_KPARAM_INFO
	.align		4
.L_9:
        /*0018*/ 	.byte	0x04, 0x17
        /*001a*/ 	.short	(.L_11 - .L_10)
.L_10:
        /*001c*/ 	.word	0x00000000
        /*0020*/ 	.short	0x0001
        /*0022*/ 	.short	0x0008
        /*0024*/ 	.byte	0x00, 0xf5, 0x21, 0x00


	//----- nvinfo : EIATTR_KPARAM_INFO
	.align		4
.L_11:
        /*0028*/ 	.byte	0x04, 0x17
        /*002a*/ 	.short	(.L_13 - .L_12)
.L_12:
        /*002c*/ 	.word	0x00000000
        /*0030*/ 	.short	0x0000
        /*0032*/ 	.short	0x0000
        /*0034*/ 	.byte	0x00, 0xf5, 0x21, 0x00


	//----- nvinfo : EIATTR_SPARSE_MMA_MASK
	.align		4
.L_13:
        /*0038*/ 	.byte	0x03, 0x50
        /*003a*/ 	.short	0x0000


	//----- nvinfo : EIATTR_MAXREG_COUNT
	.align		4
        /*003c*/ 	.byte	0x03, 0x1b
        /*003e*/ 	.short	0x00ff


	//----- nvinfo : EIATTR_MERCURY_ISA_VERSION
	.align		4
        /*0040*/ 	.byte	0x03, 0x5f
        /*0042*/ 	.short	0x0101


	//----- nvinfo : EIATTR_VRC_CTA_INIT_COUNT
	.align		4
        /*0044*/ 	.byte	0x02, 0x4a
	.zero		1
	.zero		1


	//----- nvinfo : EIATTR_EXIT_INSTR_OFFSETS
	.align		4
        /*0048*/ 	.byte	0x04, 0x1c
        /*004a*/ 	.short	(.L_15 - .L_14)


	//   ....[0]....
.L_14:
        /*004c*/ 	.word	0x00000100


	//----- nvinfo : EIATTR_CBANK_PARAM_SIZE
	.align		4
.L_15:
        /*0050*/ 	.byte	0x03, 0x19
        /*0052*/ 	.short	0x0018


	//----- nvinfo : EIATTR_PARAM_CBANK
	.align		4
        /*0054*/ 	.byte	0x04, 0x0a
        /*0056*/ 	.short	(.L_17 - .L_16)
	.align		4
.L_16:
        /*0058*/ 	.word	index@(.nv.constant0._Z12simpleKernelPfS_S_)
        /*005c*/ 	.short	0x0380
        /*005e*/ 	.short	0x0018


	//----- nvinfo : EIATTR_SW_WAR
	.align		4
.L_17:
        /*0060*/ 	.byte	0x04, 0x36
        /*0062*/ 	.short	(.L_19 - .L_18)
.L_18:
        /*0064*/ 	.word	0x00000008
.L_19:


//--------------------- .nv.callgraph             --------------------------
	.section	.nv.callgraph,"",@"SHT_CUDA_CALLGRAPH"
	.align	4
	.sectionentsize	8
	.align		4
        /*0000*/ 	.word	0x00000000
	.align		4
        /*0004*/ 	.word	0xffffffff
	.align		4
        /*0008*/ 	.word	0x00000000
	.align		4
        /*000c*/ 	.word	0xfffffffe
	.align		4
        /*0010*/ 	.word	0x00000000
	.align		4
        /*0014*/ 	.word	0xfffffffd
	.align		4
        /*0018*/ 	.word	0x00000000
	.align		4
        /*001c*/ 	.word	0xfffffffc


//--------------------- .text._Z12simpleKernelPfS_S_ --------------------------
	.section	.text._Z12simpleKernelPfS_S_,"ax",@progbits
	.align	128
        .global         _Z12simpleKernelPfS_S_
        .type           _Z12simpleKernelPfS_S_,@function
        .size           _Z12simpleKernelPfS_S_,(.L_x_1 - _Z12simpleKernelPfS_S_)
        .other          _Z12simpleKernelPfS_S_,@"STO_CUDA_ENTRY STV_DEFAULT"
_Z12simpleKernelPfS_S_:
.text._Z12simpleKernelPfS_S_:
[----:B------:R-:W-:Y:S01]  /*0000*/  LDC R1, c[0x0][0x37c] ;  /* 0x0000df00ff017b82 */ /* 0x000fe20000000800 */
[----:B------:R-:W0:Y:S07]  /*0010*/  S2R R0, SR_TID.X ;  /* 0x0000000000007919 */ /* 0x000e2e0000002100 */
[----:B------:R-:W0:Y:S01]  /*0020*/  S2UR UR6, SR_CTAID.X ;  /* 0x00000000000679c3 */ /* 0x000e220000002500 */
[----:B------:R-:W1:Y:S07]  /*0030*/  LDCU.64 UR4, c[0x0][0x358] ;  /* 0x00006b00ff0477ac */ /* 0x000e6e0008000a00 */
[----:B------:R-:W0:Y:S08]  /*0040*/  LDC R9, c[0x0][0x360] ;  /* 0x0000d800ff097b82 */ /* 0x000e300000000800 */
[----:B------:R-:W2:Y:S08]  /*0050*/  LDC.64 R2, c[0x0][0x388] ;  /* 0x0000e200ff027b82 */ /* 0x000eb00000000a00 */
[----:B------:R-:W3:Y:S01]  /*0060*/  LDC.64 R4, c[0x0][0x390] ;  /* 0x0000e400ff047b82 */ /* 0x000ee20000000a00 */
[----:B0-----:R-:W-:-:S07]  /*0070*/  IMAD R9, R9, UR6, R0 ;  /* 0x0000000609097c24 */ /* 0x001fce000f8e0200 */
[----:B------:R-:W0:Y:S01]  /*0080*/  LDC.64 R6, c[0x0][0x380] ;  /* 0x0000e000ff067b82 */ /* 0x000e220000000a00 */
[----:B--2---:R-:W-:-:S06]  /*0090*/  IMAD.WIDE R2, R9, 0x4, R2 ;  /* 0x0000000409027825 */ /* 0x004fcc00078e0202 */
[----:B-1----:R-:W2:Y:S01]  /*00a0*/  LDG.E R2, desc[UR4][R2.64] ;  /* 0x0000000402027981 */ /* 0x002ea2000c1e1900 */
[----:B---3--:R-:W-:-:S06]  /*00b0*/  IMAD.WIDE R4, R9, 0x4, R4 ;  /* 0x0000000409047825 */ /* 0x008fcc00078e0204 */
[----:B------:R-:W2:Y:S01]  /*00c0*/  LDG.E R5, desc[UR4][R4.64] ;  /* 0x0000000404057981 */ /* 0x000ea2000c1e1900 */
[----:B0-----:R-:W-:-:S04]  /*00d0*/  IMAD.WIDE R6, R9, 0x4, R6 ;  /* 0x0000000409067825 */ /* 0x001fc800078e0206 */
[----:B--2---:R-:W-:-:S05]  /*00e0*/  FADD R9, R2, R5 ;  /* 0x0000000502097221 */ /* 0x004fca0000000000 */
[----:B------:R-:W-:Y:S01]  /*00f0*/  STG.E desc[UR4][R6.64], R9 ;  /* 0x0000000906007986 */ /* 0x000fe2000c101904 */
[----:B------:R-:W-:Y:S05]  /*0100*/  EXIT ;  /* 0x000000000000794d */ /* 0x000fea0003800000 */
.L_x_0:
[----:B------:R-:W-:-:S00]  /*0110*/  BRA `(.L_x_0) ;  /* 0xfffffffc00fc7947 */ /* 0x000fc0000383ffff */
[----:B------:R-:W-:-:S00]  /*0120*/  NOP ;  /* 0x0000000000007918 */ /* 0x000fc00000000000 */
        /* <DEDUP_REMOVED lines=13> */
.L_x_1:


//--------------------- .nv.shared.reserved.0     --------------------------
	.section	.nv.shared.reserved.0,"aw",@nobits
	.weak		__nv_reservedSMEM_offset_0_alias
	.size		__nv_reservedSMEM_offset_0_alias, 0, 64
	.other		__nv_reservedSMEM_offset_0_alias,@"STO_CUDA_RESERVED_SHARED STV_DEFAULT"
__nv_reservedSMEM_offset_0_alias:
	.zero		0
	.zero		64


//--------------------- .nv.constant0._Z12simpleKernelPfS_S_ --------------------------
	.section	.nv.constant0._Z12simpleKernelPfS_S_,"a",@progbits
	.sectionflags	@""
	.align	4
.nv.constant0._Z12simpleKernelPfS_S_:
	.zero		920


//--------------------- SYMBOLS --------------------------

	.type		.nv.reservedSmem.offset0,@object
	.size		.nv.reservedSmem.offset0,0x4
